//
// Generated by NVIDIA NVVM Compiler
//
// Compiler Build ID: CL-36424714
// Cuda compilation tools, release 13.0, V13.0.88
// Based on NVVM 20.0.0
//

.version 9.0
.target sm_100
.address_size 64

	// .globl	_Z3addiPfS_

.visible .entry _Z3addiPfS_(
	.param .u32 _Z3addiPfS__param_0,
	.param .u64 .ptr .align 1 _Z3addiPfS__param_1,
	.param .u64 .ptr .align 1 _Z3addiPfS__param_2
)
{
	.reg .pred 	%p<7>;
	.reg .b32 	%r<27>;
	.reg .b32 	%f<16>;
	.reg .b64 	%rd<24>;

	ld.param.u32 	%r11, [_Z3addiPfS__param_0];
	ld.param.u64 	%rd7, [_Z3addiPfS__param_1];
	ld.param.u64 	%rd8, [_Z3addiPfS__param_2];
	cvta.to.global.u64 	%rd1, %rd8;
	cvta.to.global.u64 	%rd2, %rd7;
	mov.u32 	%r26, %tid.x;
	mov.u32 	%r2, %ntid.x;
	setp.ge.s32 	%p1, %r26, %r11;
	@%p1 bra 	$L__BB0_6;
	add.s32 	%r12, %r26, %r2;
	max.u32 	%r13, %r11, %r12;
	setp.lt.u32 	%p2, %r12, %r11;
	selp.u32 	%r14, 1, 0, %p2;
	add.s32 	%r15, %r12, %r14;
	sub.s32 	%r16, %r13, %r15;
	div.u32 	%r17, %r16, %r2;
	add.s32 	%r3, %r17, %r14;
	and.b32  	%r18, %r3, 3;
	setp.eq.s32 	%p3, %r18, 3;
	@%p3 bra 	$L__BB0_4;
	add.s32 	%r19, %r3, 1;
	and.b32  	%r20, %r19, 3;
	mul.wide.u32 	%rd23, %r26, 4;
	mul.wide.u32 	%rd4, %r2, 4;
	neg.s32 	%r24, %r20;
	mad.lo.s32 	%r26, %r2, %r20, %r26;
$L__BB0_3:
	.pragma "nounroll";
	add.s64 	%rd9, %rd2, %rd23;
	ld.global.f32 	%f1, [%rd9];
	add.s64 	%rd10, %rd1, %rd23;
	ld.global.f32 	%f2, [%rd10];
	add.f32 	%f3, %f1, %f2;
	st.global.f32 	[%rd10], %f3;
	add.s64 	%rd23, %rd23, %rd4;
	add.s32 	%r24, %r24, 1;
	setp.ne.s32 	%p4, %r24, 0;
	@%p4 bra 	$L__BB0_3;
$L__BB0_4:
	setp.lt.u32 	%p5, %r3, 3;
	@%p5 bra 	$L__BB0_6;
$L__BB0_5:
	mul.wide.u32 	%rd11, %r26, 4;
	add.s64 	%rd12, %rd2, %rd11;
	ld.global.f32 	%f4, [%rd12];
	add.s64 	%rd13, %rd1, %rd11;
	ld.global.f32 	%f5, [%rd13];
	add.f32 	%f6, %f4, %f5;
	st.global.f32 	[%rd13], %f6;
	add.s32 	%r21, %r26, %r2;
	mul.wide.u32 	%rd14, %r21, 4;
	add.s64 	%rd15, %rd2, %rd14;
	ld.global.f32 	%f7, [%rd15];
	add.s64 	%rd16, %rd1, %rd14;
	ld.global.f32 	%f8, [%rd16];
	add.f32 	%f9, %f7, %f8;
	st.global.f32 	[%rd16], %f9;
	add.s32 	%r22, %r21, %r2;
	mul.wide.u32 	%rd17, %r22, 4;
	add.s64 	%rd18, %rd2, %rd17;
	ld.global.f32 	%f10, [%rd18];
	add.s64 	%rd19, %rd1, %rd17;
	ld.global.f32 	%f11, [%rd19];
	add.f32 	%f12, %f10, %f11;
	st.global.f32 	[%rd19], %f12;
	add.s32 	%r23, %r22, %r2;
	mul.wide.u32 	%rd20, %r23, 4;
	add.s64 	%rd21, %rd2, %rd20;
	ld.global.f32 	%f13, [%rd21];
	add.s64 	%rd22, %rd1, %rd20;
	ld.global.f32 	%f14, [%rd22];
	add.f32 	%f15, %f13, %f14;
	st.global.f32 	[%rd22], %f15;
	add.s32 	%r26, %r23, %r2;
	setp.lt.s32 	%p6, %r26, %r11;
	@%p6 bra 	$L__BB0_5;
$L__BB0_6:
	ret;

}
	// .globl	_Z7vec_addiPfS_
.visible .entry _Z7vec_addiPfS_(
	.param .u32 _Z7vec_addiPfS__param_0,
	.param .u64 .ptr .align 1 _Z7vec_addiPfS__param_1,
	.param .u64 .ptr .align 1 _Z7vec_addiPfS__param_2
)
{
	.reg .pred 	%p<7>;
	.reg .b32 	%r<27>;
	.reg .b32 	%f<16>;
	.reg .b64 	%rd<24>;

	ld.param.u32 	%r11, [_Z7vec_addiPfS__param_0];
	ld.param.u64 	%rd7, [_Z7vec_addiPfS__param_1];
	ld.param.u64 	%rd8, [_Z7vec_addiPfS__param_2];
	cvta.to.global.u64 	%rd1, %rd8;
	cvta.to.global.u64 	%rd2, %rd7;
	mov.u32 	%r26, %tid.x;
	mov.u32 	%r2, %ntid.x;
	setp.ge.s32 	%p1, %r26, %r11;
	@%p1 bra 	$L__BB1_6;
	add.s32 	%r12, %r26, %r2;
	max.u32 	%r13, %r11, %r12;
	setp.lt.u32 	%p2, %r12, %r11;
	selp.u32 	%r14, 1, 0, %p2;
	add.s32 	%r15, %r12, %r14;
	sub.s32 	%r16, %r13, %r15;
	div.u32 	%r17, %r16, %r2;
	add.s32 	%r3, %r17, %r14;
	and.b32  	%r18, %r3, 3;
	setp.eq.s32 	%p3, %r18, 3;
	@%p3 bra 	$L__BB1_4;
	add.s32 	%r19, %r3, 1;
	and.b32  	%r20, %r19, 3;
	mul.wide.u32 	%rd23, %r26, 4;
	mul.wide.u32 	%rd4, %r2, 4;
	neg.s32 	%r24, %r20;
	mad.lo.s32 	%r26, %r2, %r20, %r26;
$L__BB1_3:
	.pragma "nounroll";
	add.s64 	%rd9, %rd2, %rd23;
	ld.global.f32 	%f1, [%rd9];
	add.s64 	%rd10, %rd1, %rd23;
	ld.global.f32 	%f2, [%rd10];
	add.f32 	%f3, %f1, %f2;
	st.global.f32 	[%rd10], %f3;
	add.s64 	%rd23, %rd23, %rd4;
	add.s32 	%r24, %r24, 1;
	setp.ne.s32 	%p4, %r24, 0;
	@%p4 bra 	$L__BB1_3;
$L__BB1_4:
	setp.lt.u32 	%p5, %r3, 3;
	@%p5 bra 	$L__BB1_6;
$L__BB1_5:
	mul.wide.u32 	%rd11, %r26, 4;
	add.s64 	%rd12, %rd2, %rd11;
	ld.global.f32 	%f4, [%rd12];
	add.s64 	%rd13, %rd1, %rd11;
	ld.global.f32 	%f5, [%rd13];
	add.f32 	%f6, %f4, %f5;
	st.global.f32 	[%rd13], %f6;
	add.s32 	%r21, %r26, %r2;
	mul.wide.u32 	%rd14, %r21, 4;
	add.s64 	%rd15, %rd2, %rd14;
	ld.global.f32 	%f7, [%rd15];
	add.s64 	%rd16, %rd1, %rd14;
	ld.global.f32 	%f8, [%rd16];
	add.f32 	%f9, %f7, %f8;
	st.global.f32 	[%rd16], %f9;
	add.s32 	%r22, %r21, %r2;
	mul.wide.u32 	%rd17, %r22, 4;
	add.s64 	%rd18, %rd2, %rd17;
	ld.global.f32 	%f10, [%rd18];
	add.s64 	%rd19, %rd1, %rd17;
	ld.global.f32 	%f11, [%rd19];
	add.f32 	%f12, %f10, %f11;
	st.global.f32 	[%rd19], %f12;
	add.s32 	%r23, %r22, %r2;
	mul.wide.u32 	%rd20, %r23, 4;
	add.s64 	%rd21, %rd2, %rd20;
	ld.global.f32 	%f13, [%rd21];
	add.s64 	%rd22, %rd1, %rd20;
	ld.global.f32 	%f14, [%rd22];
	add.f32 	%f15, %f13, %f14;
	st.global.f32 	[%rd22], %f15;
	add.s32 	%r26, %r23, %r2;
	setp.lt.s32 	%p6, %r26, %r11;
	@%p6 bra 	$L__BB1_5;
$L__BB1_6:
	ret;

}


// ===== COMPILED SASS (sm_100) =====

	.target	sm_100

	.elftype	@"ET_EXEC"


//--------------------- .note.nv.tkinfo           --------------------------
	.section	.note.nv.tkinfo,"",@"SHT_NOTE"
	.sectionflags	@"SHF_NOTE_NV_TKINFO"
	.tkinfo
        /*0018*/ 	.word	0x00000002
        /*0030*/ 	.string	""
        /*0030*/ 	.string	"ptxas"
        /*0030*/ 	.string	"Cuda compilation tools, release 13.0, V13.0.88"
        /*0030*/ 	.string	"Build cuda_13.0.r13.0/compiler.36424714_0"
        /*0030*/ 	.string	"-arch sm_100 -m 64 "



//--------------------- .note.nv.cuinfo           --------------------------
	.section	.note.nv.cuinfo,"",@"SHT_NOTE"
	.sectionflags	@"SHF_NOTE_NV_CUINFO"
        /*0018*/ 	.short	0x0002
        /*001a*/ 	.short	0x0064
        /*001c*/ 	.short	0x0082
	.zero		2


//--------------------- .nv.info                  --------------------------
	.section	.nv.info,"",@"SHT_CUDA_INFO"
	.align	4


	//----- nvinfo : EIATTR_REGCOUNT
	.align		4
        /*0000*/ 	.byte	0x04, 0x2f
        /*0002*/ 	.short	(.L_1 - .L_0)
	.align		4
.L_0:
        /*0004*/ 	.word	index@(_Z3addiPfS_)
        /*0008*/ 	.word	0x0000001a


	//----- nvinfo : EIATTR_FRAME_SIZE
	.align		4
.L_1:
        /*000c*/ 	.byte	0x04, 0x11
        /*000e*/ 	.short	(.L_3 - .L_2)
	.align		4
.L_2:
        /*0010*/ 	.word	index@(_Z3addiPfS_)
        /*0014*/ 	.word	0x00000000


	//----- nvinfo : EIATTR_REGCOUNT
	.align		4
.L_3:
        /*0018*/ 	.byte	0x04, 0x2f
        /*001a*/ 	.short	(.L_5 - .L_4)
	.align		4
.L_4:
        /*001c*/ 	.word	index@(_Z7vec_addiPfS_)
        /*0020*/ 	.word	0x0000001a


	//----- nvinfo : EIATTR_FRAME_SIZE
	.align		4
.L_5:
        /*0024*/ 	.byte	0x04, 0x11
        /*0026*/ 	.short	(.L_7 - .L_6)
	.align		4
.L_6:
        /*0028*/ 	.word	index@(_Z7vec_addiPfS_)
        /*002c*/ 	.word	0x00000000


	//----- nvinfo : EIATTR_MIN_STACK_SIZE
	.align		4
.L_7:
        /*0030*/ 	.byte	0x04, 0x12
        /*0032*/ 	.short	(.L_9 - .L_8)
	.align		4
.L_8:
        /*0034*/ 	.word	index@(_Z7vec_addiPfS_)
        /*0038*/ 	.word	0x00000000


	//----- nvinfo : EIATTR_MIN_STACK_SIZE
	.align		4
.L_9:
        /*003c*/ 	.byte	0x04, 0x12
        /*003e*/ 	.short	(.L_11 - .L_10)
	.align		4
.L_10:
        /*0040*/ 	.word	index@(_Z3addiPfS_)
        /*0044*/ 	.word	0x00000000
.L_11:


//--------------------- .nv.compat                --------------------------
	.section	.nv.compat,"",@"SHT_CUDA_COMPAT_INFO"
	.align	4
        /*0000*/ 	.byte	0x02, 0x09, 0x00, 0x00, 0x02, 0x02, 0x01, 0x00, 0x02, 0x05, 0x05, 0x00, 0x03, 0x07, 0x01, 0x01
        /*0010*/ 	.byte	0x02, 0x03, 0x00, 0x00, 0x02, 0x06, 0x01, 0x00, 0x04, 0x0b, 0x08, 0x00, 0x09, 0x00, 0x00, 0x00
        /*0020*/ 	.byte	0x00, 0x00, 0x00, 0x00


//--------------------- .nv.info._Z7vec_addiPfS_  --------------------------
	.section	.nv.info._Z7vec_addiPfS_,"",@"SHT_CUDA_INFO"
	.sectionflags	@""
	.align	4


	//----- nvinfo : EIATTR_CUDA_API_VERSION
	.align		4
        /*0000*/ 	.byte	0x04, 0x37
        /*0002*/ 	.short	(.L_13 - .L_12)
.L_12:
        /*0004*/ 	.word	0x00000082


	//----- nvinfo : EIATTR_KPARAM_INFO
	.align		4
.L_13:
        /*0008*/ 	.byte	0x04, 0x17
        /*000a*/ 	.short	(.L_15 - .L_14)
.L_14:
        /*000c*/ 	.word	0x00000000
        /*0010*/ 	.short	0x0002
        /*0012*/ 	.short	0x0010
        /*0014*/ 	.byte	0x00, 0xf5, 0x21, 0x00


	//----- nvinfo : EIATTR_KPARAM_INFO
	.align		4
.L_15:
        /*0018*/ 	.byte	0x04, 0x17
        /*001a*/ 	.short	(.L_17 - .L_16)
.L_16:
        /*001c*/ 	.word	0x00000000
        /*0020*/ 	.short	0x0001
        /*0022*/ 	.short	0x0008
        /*0024*/ 	.byte	0x00, 0xf5, 0x21, 0x00


	//----- nvinfo : EIATTR_KPARAM_INFO
	.align		4
.L_17:
        /*0028*/ 	.byte	0x04, 0x17
        /*002a*/ 	.short	(.L_19 - .L_18)
.L_18:
        /*002c*/ 	.word	0x00000000
        /*0030*/ 	.short	0x0000
        /*0032*/ 	.short	0x0000
        /*0034*/ 	.byte	0x00, 0xf0, 0x11, 0x00


	//----- nvinfo : EIATTR_SPARSE_MMA_MASK
	.align		4
.L_19:
        /*0038*/ 	.byte	0x03, 0x50
        /*003a*/ 	.short	0x0000


	//----- nvinfo : EIATTR_MAXREG_COUNT
	.align		4
        /*003c*/ 	.byte	0x03, 0x1b
        /*003e*/ 	.short	0x00ff


	//----- nvinfo : EIATTR_MERCURY_ISA_VERSION
	.align		4
        /*0040*/ 	.byte	0x03, 0x5f
        /*0042*/ 	.short	0x0101


	//----- nvinfo : EIATTR_VRC_CTA_INIT_COUNT
	.align		4
        /*0044*/ 	.byte	0x02, 0x4a
	.zero		1
	.zero		1


	//----- nvinfo : EIATTR_EXIT_INSTR_OFFSETS
	.align		4
        /*0048*/ 	.byte	0x04, 0x1c
        /*004a*/ 	.short	(.L_21 - .L_20)


	//   ....[0]....
.L_20:
        /*004c*/ 	.word	0x00000050


	//   ....[1]....
        /*0050*/ 	.word	0x00000380


	//   ....[2]....
        /*0054*/ 	.word	0x00000590


	//----- nvinfo : EIATTR_CRS_STACK_SIZE
	.align		4
.L_21:
        /*0058*/ 	.byte	0x04, 0x1e
        /*005a*/ 	.short	(.L_23 - .L_22)
.L_22:
        /*005c*/ 	.word	0x00000000


	//----- nvinfo : EIATTR_CBANK_PARAM_SIZE
	.align		4
.L_23:
        /*0060*/ 	.byte	0x03, 0x19
        /*0062*/ 	.short	0x0018


	//----- nvinfo : EIATTR_PARAM_CBANK
	.align		4
        /*0064*/ 	.byte	0x04, 0x0a
        /*0066*/ 	.short	(.L_25 - .L_24)
	.align		4
.L_24:
        /*0068*/ 	.word	index@(.nv.constant0._Z7vec_addiPfS_)
        /*006c*/ 	.short	0x0380
        /*006e*/ 	.short	0x0018


	//----- nvinfo : EIATTR_SW_WAR
	.align		4
.L_25:
        /*0070*/ 	.byte	0x04, 0x36
        /*0072*/ 	.short	(.L_27 - .L_26)
.L_26:
        /*0074*/ 	.word	0x00000008
.L_27:


//--------------------- .nv.info._Z3addiPfS_      --------------------------
	.section	.nv.info._Z3addiPfS_,"",@"SHT_CUDA_INFO"
	.sectionflags	@""
	.align	4


	//----- nvinfo : EIATTR_CUDA_API_VERSION
	.align		4
        /*0000*/ 	.byte	0x04, 0x37
        /*0002*/ 	.short	(.L_29 - .L_28)
.L_28:
        /*0004*/ 	.word	0x00000082


	//----- nvinfo : EIATTR_KPARAM_INFO
	.align		4
.L_29:
        /*0008*/ 	.byte	0x04, 0x17
        /*000a*/ 	.short	(.L_31 - .L_30)
.L_30:
        /*000c*/ 	.word	0x00000000
        /*0010*/ 	.short	0x0002
        /*0012*/ 	.short	0x0010
        /*0014*/ 	.byte	0x00, 0xf5, 0x21, 0x00


	//----- nvinfo : EIATTR_KPARAM_INFO
	.align		4
.L_31:
        /*0018*/ 	.byte	0x04, 0x17
        /*001a*/ 	.short	(.L_33 - .L_32)
.L_32:
        /*001c*/ 	.word	0x00000000
        /*0020*/ 	.short	0x0001
        /*0022*/ 	.short	0x0008
        /*0024*/ 	.byte	0x00, 0xf5, 0x21, 0x00


	//----- nvinfo : EIATTR_KPARAM_INFO
	.align		4
.L_33:
        /*0028*/ 	.byte	0x04, 0x17
        /*002a*/ 	.short	(.L_35 - .L_34)
.L_34:
        /*002c*/ 	.word	0x00000000
        /*0030*/ 	.short	0x0000
        /*0032*/ 	.short	0x0000
        /*0034*/ 	.byte	0x00, 0xf0, 0x11, 0x00


	//----- nvinfo : EIATTR_SPARSE_MMA_MASK
	.align		4
.L_35:
        /*0038*/ 	.byte	0x03, 0x50
        /*003a*/ 	.short	0x0000


	//----- nvinfo : EIATTR_MAXREG_COUNT
	.align		4
        /*003c*/ 	.byte	0x03, 0x1b
        /*003e*/ 	.short	0x00ff


	//----- nvinfo : EIATTR_MERCURY_ISA_VERSION
	.align		4
        /*0040*/ 	.byte	0x03, 0x5f
        /*0042*/ 	.short	0x0101


	//----- nvinfo : EIATTR_VRC_CTA_INIT_COUNT
	.align		4
        /*0044*/ 	.byte	0x02, 0x4a
	.zero		1
	.zero		1


	//----- nvinfo : EIATTR_EXIT_INSTR_OFFSETS
	.align		4
        /*0048*/ 	.byte	0x04, 0x1c
        /*004a*/ 	.short	(.L_37 - .L_36)


	//   ....[0]....
.L_36:
        /*004c*/ 	.word	0x00000050


	//   ....[1]....
        /*0050*/ 	.word	0x00000380


	//   ....[2]....
        /*0054*/ 	.word	0x00000590


	//----- nvinfo : EIATTR_CRS_STACK_SIZE
	.align		4
.L_37:
        /*0058*/ 	.byte	0x04, 0x1e
        /*005a*/ 	.short	(.L_39 - .L_38)
.L_38:
        /*005c*/ 	.word	0x00000000


	//----- nvinfo : EIATTR_CBANK_PARAM_SIZE
	.align		4
.L_39:
        /*0060*/ 	.byte	0x03, 0x19
        /*0062*/ 	.short	0x0018


	//----- nvinfo : EIATTR_PARAM_CBANK
	.align		4
        /*0064*/ 	.byte	0x04, 0x0a
        /*0066*/ 	.short	(.L_41 - .L_40)
	.align		4
.L_40:
        /*0068*/ 	.word	index@(.nv.constant0._Z3addiPfS_)
        /*006c*/ 	.short	0x0380
        /*006e*/ 	.short	0x0018


	//----- nvinfo : EIATTR_SW_WAR
	.align		4
.L_41:
        /*0070*/ 	.byte	0x04, 0x36
        /*0072*/ 	.short	(.L_43 - .L_42)
.L_42:
        /*0074*/ 	.word	0x00000008
.L_43:


//--------------------- .nv.callgraph             --------------------------
	.section	.nv.callgraph,"",@"SHT_CUDA_CALLGRAPH"
	.align	4
	.sectionentsize	8
	.align		4
        /*0000*/ 	.word	0x00000000
	.align		4
        /*0004*/ 	.word	0xffffffff
	.align		4
        /*0008*/ 	.word	0x00000000
	.align		4
        /*000c*/ 	.word	0xfffffffe
	.align		4
        /*0010*/ 	.word	0x00000000
	.align		4
        /*0014*/ 	.word	0xfffffffd
	.align		4
        /*0018*/ 	.word	0x00000000
	.align		4
        /*001c*/ 	.word	0xfffffffc


//--------------------- .text._Z7vec_addiPfS_     --------------------------
	.section	.text._Z7vec_addiPfS_,"ax",@progbits
	.align	128
        .global         _Z7vec_addiPfS_
        .type           _Z7vec_addiPfS_,@function
        .size           _Z7vec_addiPfS_,(.L_x_10 - _Z7vec_addiPfS_)
        .other          _Z7vec_addiPfS_,@"STO_CUDA_ENTRY STV_DEFAULT"
_Z7vec_addiPfS_:
.text._Z7vec_addiPfS_:
[----:B------:R-:W-:Y:S01]  /*0000*/  LDC R1, c[0x0][0x37c] ;  /* 0x0000df00ff017b82 */ /* 0x000fe20000000800 */
[----:B------:R-:W0:Y:S01]  /*0010*/  S2R R3, SR_TID.X ;  /* 0x0000000000037919 */ /* 0x000e220000002100 */
[----:B------:R-:W0:Y:S06]  /*0020*/  LDCU UR6, c[0x0][0x380] ;  /* 0x00007000ff0677ac */ /* 0x000e2c0008000800 */
[----:B------:R-:W1:Y:S01]  /*0030*/  LDC R0, c[0x0][0x360] ;  /* 0x0000d800ff007b82 */ /* 0x000e620000000800 */
[----:B0-----:R-:W-:-:S13]  /*0040*/  ISETP.GE.AND P0, PT, R3, UR6, PT ;  /* 0x0000000603007c0c */ /* 0x001fda000bf06270 */
[----:B------:R-:W-:Y:S05]  /*0050*/  @P0 EXIT ;  /* 0x000000000000094d */ /* 0x000fea0003800000 */
[----:B-1----:R-:W0:Y:S01]  /*0060*/  I2F.U32.RP R8, R0 ;  /* 0x0000000000087306 */ /* 0x002e220000209000 */
[----:B------:R-:W-:Y:S01]  /*0070*/  IADD3 R2, PT, PT, R3, R0, RZ ;  /* 0x0000000003027210 */ /* 0x000fe20007ffe0ff */
[----:B------:R-:W1:Y:S01]  /*0080*/  LDCU.64 UR4, c[0x0][0x358] ;  /* 0x00006b00ff0477ac */ /* 0x000e620008000a00 */
[----:B------:R-:W-:Y:S01]  /*0090*/  ISETP.NE.U32.AND P2, PT, R0, RZ, PT ;  /* 0x000000ff0000720c */ /* 0x000fe20003f45070 */
[----:B------:R-:W-:Y:S01]  /*00a0*/  BSSY.RECONVERGENT B0, `(.L_x_0) ;  /* 0x000002d000007945 */ /* 0x000fe20003800200 */
[C---:B------:R-:W-:Y:S01]  /*00b0*/  ISETP.GE.U32.AND P0, PT, R2.reuse, UR6, PT ;  /* 0x0000000602007c0c */ /* 0x040fe2000bf06070 */
[----:B------:R-:W2:Y:S01]  /*00c0*/  LDCU.64 UR8, c[0x0][0x388] ;  /* 0x00007100ff0877ac */ /* 0x000ea20008000a00 */
[----:B------:R-:W-:Y:S02]  /*00d0*/  VIMNMX.U32 R7, PT, PT, R2, UR6, !PT ;  /* 0x0000000602077c48 */ /* 0x000fe4000ffe0000 */
[----:B------:R-:W-:Y:S01]  /*00e0*/  SEL R6, RZ, 0x1, P0 ;  /* 0x00000001ff067807 */ /* 0x000fe20000000000 */
[----:B------:R-:W3:Y:S03]  /*00f0*/  LDCU.64 UR10, c[0x0][0x390] ;  /* 0x00007200ff0a77ac */ /* 0x000ee60008000a00 */
[----:B------:R-:W-:Y:S01]  /*0100*/  IADD3 R7, PT, PT, R7, -R2, -R6 ;  /* 0x8000000207077210 */ /* 0x000fe20007ffe806 */
[----:B0-----:R-:W0:Y:S02]  /*0110*/  MUFU.RCP R8, R8 ;  /* 0x0000000800087308 */ /* 0x001e240000001000 */
[----:B0-----:R-:W-:-:S06]  /*0120*/  IADD3 R4, PT, PT, R8, 0xffffffe, RZ ;  /* 0x0ffffffe08047810 */ /* 0x001fcc0007ffe0ff */
[----:B------:R0:W4:Y:S02]  /*0130*/  F2I.FTZ.U32.TRUNC.NTZ R5, R4 ;  /* 0x0000000400057305 */ /* 0x000124000021f000 */
[----:B0-----:R-:W-:Y:S02]  /*0140*/  IMAD.MOV.U32 R4, RZ, RZ, RZ ;  /* 0x000000ffff047224 */ /* 0x001fe400078e00ff */
[----:B----4-:R-:W-:-:S04]  /*0150*/  IMAD.MOV R9, RZ, RZ, -R5 ;  /* 0x000000ffff097224 */ /* 0x010fc800078e0a05 */
[----:B------:R-:W-:-:S04]  /*0160*/  IMAD R9, R9, R0, RZ ;  /* 0x0000000009097224 */ /* 0x000fc800078e02ff */
[----:B------:R-:W-:-:S06]  /*0170*/  IMAD.HI.U32 R8, R5, R9, R4 ;  /* 0x0000000905087227 */ /* 0x000fcc00078e0004 */
[----:B------:R-:W-:-:S05]  /*0180*/  IMAD.HI.U32 R5, R8, R7, RZ ;  /* 0x0000000708057227 */ /* 0x000fca00078e00ff */
[----:B------:R-:W-:-:S05]  /*0190*/  IADD3 R2, PT, PT, -R5, RZ, RZ ;  /* 0x000000ff05027210 */ /* 0x000fca0007ffe1ff */
[----:B------:R-:W-:-:S05]  /*01a0*/  IMAD R7, R0, R2, R7 ;  /* 0x0000000200077224 */ /* 0x000fca00078e0207 */
[----:B------:R-:W-:-:S13]  /*01b0*/  ISETP.GE.U32.AND P0, PT, R7, R0, PT ;  /* 0x000000000700720c */ /* 0x000fda0003f06070 */
[----:B------:R-:W-:Y:S01]  /*01c0*/  @P0 IMAD.IADD R7, R7, 0x1, -R0 ;  /* 0x0000000107070824 */ /* 0x000fe200078e0a00 */
[----:B------:R-:W-:-:S04]  /*01d0*/  @P0 IADD3 R5, PT, PT, R5, 0x1, RZ ;  /* 0x0000000105050810 */ /* 0x000fc80007ffe0ff */
[----:B------:R-:W-:-:S13]  /*01e0*/  ISETP.GE.U32.AND P1, PT, R7, R0, PT ;  /* 0x000000000700720c */ /* 0x000fda0003f26070 */
[----:B------:R-:W-:Y:S01]  /*01f0*/  @P1 VIADD R5, R5, 0x1 ;  /* 0x0000000105051836 */ /* 0x000fe20000000000 */
[----:B------:R-:W-:-:S04]  /*0200*/  @!P2 LOP3.LUT R5, RZ, R0, RZ, 0x33, !PT ;  /* 0x00000000ff05a212 */ /* 0x000fc800078e33ff */
[----:B------:R-:W-:-:S04]  /*0210*/  IADD3 R2, PT, PT, R6, R5, RZ ;  /* 0x0000000506027210 */ /* 0x000fc80007ffe0ff */
[C---:B------:R-:W-:Y:S02]  /*0220*/  LOP3.LUT R4, R2.reuse, 0x3, RZ, 0xc0, !PT ;  /* 0x0000000302047812 */ /* 0x040fe400078ec0ff */
[----:B------:R-:W-:Y:S02]  /*0230*/  ISETP.GE.U32.AND P0, PT, R2, 0x3, PT ;  /* 0x000000030200780c */ /* 0x000fe40003f06070 */
[----:B------:R-:W-:-:S13]  /*0240*/  ISETP.NE.AND P1, PT, R4, 0x3, PT ;  /* 0x000000030400780c */ /* 0x000fda0003f25270 */
[----:B-123--:R-:W-:Y:S05]  /*0250*/  @!P1 BRA `(.L_x_1) ;  /* 0x0000000000449947 */ /* 0x00efea0003800000 */
[----:B------:R-:W-:Y:S02]  /*0260*/  VIADD R2, R2, 0x1 ;  /* 0x0000000102027836 */ /* 0x000fe40000000000 */
[----:B------:R-:W-:-:S03]  /*0270*/  IMAD.WIDE.U32 R4, R3, 0x4, RZ ;  /* 0x0000000403047825 */ /* 0x000fc600078e00ff */
[----:B------:R-:W-:-:S05]  /*0280*/  LOP3.LUT R2, R2, 0x3, RZ, 0xc0, !PT ;  /* 0x0000000302027812 */ /* 0x000fca00078ec0ff */
[C---:B------:R-:W-:Y:S01]  /*0290*/  IMAD R3, R2.reuse, R0, R3 ;  /* 0x0000000002037224 */ /* 0x040fe200078e0203 */
[----:B------:R-:W-:-:S07]  /*02a0*/  IADD3 R2, PT, PT, -R2, RZ, RZ ;  /* 0x000000ff02027210 */ /* 0x000fce0007ffe1ff */
.L_x_2:
[C---:B------:R-:W-:Y:S02]  /*02b0*/  IADD3 R8, P1, PT, R4.reuse, UR8, RZ ;  /* 0x0000000804087c10 */ /* 0x040fe4000ff3e0ff */
[----:B0-----:R-:W-:Y:S02]  /*02c0*/  IADD3 R6, P2, PT, R4, UR10, RZ ;  /* 0x0000000a04067c10 */ /* 0x001fe4000ff5e0ff */
[C---:B------:R-:W-:Y:S02]  /*02d0*/  IADD3.X R9, PT, PT, R5.reuse, UR9, RZ, P1, !PT ;  /* 0x0000000905097c10 */ /* 0x040fe40008ffe4ff */
[----:B------:R-:W-:-:S03]  /*02e0*/  IADD3.X R7, PT, PT, R5, UR11, RZ, P2, !PT ;  /* 0x0000000b05077c10 */ /* 0x000fc600097fe4ff */
[----:B------:R-:W2:Y:S04]  /*02f0*/  LDG.E R8, desc[UR4][R8.64] ;  /* 0x0000000408087981 */ /* 0x000ea8000c1e1900 */
[----:B------:R-:W2:Y:S01]  /*0300*/  LDG.E R11, desc[UR4][R6.64] ;  /* 0x00000004060b7981 */ /* 0x000ea2000c1e1900 */
[----:B------:R-:W-:Y:S02]  /*0310*/  VIADD R2, R2, 0x1 ;  /* 0x0000000102027836 */ /* 0x000fe40000000000 */
[----:B------:R-:W-:-:S03]  /*0320*/  IMAD.WIDE.U32 R4, R0, 0x4, R4 ;  /* 0x0000000400047825 */ /* 0x000fc600078e0004 */
[----:B------:R-:W-:Y:S01]  /*0330*/  ISETP.NE.AND P1, PT, R2, RZ, PT ;  /* 0x000000ff0200720c */ /* 0x000fe20003f25270 */
[----:B--2---:R-:W-:-:S05]  /*0340*/  FADD R11, R8, R11 ;  /* 0x0000000b080b7221 */ /* 0x004fca0000000000 */
[----:B------:R0:W-:Y:S07]  /*0350*/  STG.E desc[UR4][R6.64], R11 ;  /* 0x0000000b06007986 */ /* 0x0001ee000c101904 */
[----:B------:R-:W-:Y:S05]  /*0360*/  @P1 BRA `(.L_x_2) ;  /* 0xfffffffc00d01947 */ /* 0x000fea000383ffff */
.L_x_1:
[----:B------:R-:W-:Y:S05]  /*0370*/  BSYNC.RECONVERGENT B0 ;  /* 0x0000000000007941 */ /* 0x000fea0003800200 */
.L_x_0:
[----:B------:R-:W-:Y:S05]  /*0380*/  @!P0 EXIT ;  /* 0x000000000000894d */ /* 0x000fea0003800000 */
.L_x_3:
[----:B0-----:R-:W0:Y:S08]  /*0390*/  LDC.64 R6, c[0x0][0x388] ;  /* 0x0000e200ff067b82 */ /* 0x001e300000000a00 */
[----:B------:R-:W1:Y:S01]  /*03a0*/  LDC.64 R4, c[0x0][0x390] ;  /* 0x0000e400ff047b82 */ /* 0x000e620000000a00 */
[----:B0-----:R-:W-:-:S06]  /*03b0*/  IMAD.WIDE.U32 R8, R3, 0x4, R6 ;  /* 0x0000000403087825 */ /* 0x001fcc00078e0006 */
[----:B------:R-:W2:Y:S01]  /*03c0*/  LDG.E R8, desc[UR4][R8.64] ;  /* 0x0000000408087981 */ /* 0x000ea2000c1e1900 */
[----:B-1----:R-:W-:-:S05]  /*03d0*/  IMAD.WIDE.U32 R10, R3, 0x4, R4 ;  /* 0x00000004030a7825 */ /* 0x002fca00078e0004 */
[----:B------:R-:W2:Y:S01]  /*03e0*/  LDG.E R13, desc[UR4][R10.64] ;  /* 0x000000040a0d7981 */ /* 0x000ea2000c1e1900 */
[----:B------:R-:W-:-:S05]  /*03f0*/  IADD3 R15, PT, PT, R0, R3, RZ ;  /* 0x00000003000f7210 */ /* 0x000fca0007ffe0ff */
[----:B------:R-:W-:-:S04]  /*0400*/  IMAD.WIDE.U32 R2, R15, 0x4, R6 ;  /* 0x000000040f027825 */ /* 0x000fc800078e0006 */
[----:B--2---:R-:W-:Y:S01]  /*0410*/  FADD R17, R8, R13 ;  /* 0x0000000d08117221 */ /* 0x004fe20000000000 */
[----:B------:R-:W-:-:S04]  /*0420*/  IMAD.WIDE.U32 R12, R15, 0x4, R4 ;  /* 0x000000040f0c7825 */ /* 0x000fc800078e0004 */
[----:B------:R0:W-:Y:S04]  /*0430*/  STG.E desc[UR4][R10.64], R17 ;  /* 0x000000110a007986 */ /* 0x0001e8000c101904 */
[----:B------:R-:W2:Y:S04]  /*0440*/  LDG.E R2, desc[UR4][R2.64] ;  /* 0x0000000402027981 */ /* 0x000ea8000c1e1900 */
[----:B------:R-:W2:Y:S01]  /*0450*/  LDG.E R19, desc[UR4][R12.64] ;  /* 0x000000040c137981 */ /* 0x000ea2000c1e1900 */
[----:B------:R-:W-:-:S04]  /*0460*/  IMAD.IADD R21, R15, 0x1, R0 ;  /* 0x000000010f157824 */ /* 0x000fc800078e0200 */
[----:B------:R-:W-:-:S04]  /*0470*/  IMAD.WIDE.U32 R8, R21, 0x4, R6 ;  /* 0x0000000415087825 */ /* 0x000fc800078e0006 */
[----:B------:R-:W-:-:S04]  /*0480*/  IMAD.WIDE.U32 R14, R21, 0x4, R4 ;  /* 0x00000004150e7825 */ /* 0x000fc800078e0004 */
[----:B--2---:R-:W-:-:S05]  /*0490*/  FADD R19, R2, R19 ;  /* 0x0000001302137221 */ /* 0x004fca0000000000 */
[----:B------:R1:W-:Y:S04]  /*04a0*/  STG.E desc[UR4][R12.64], R19 ;  /* 0x000000130c007986 */ /* 0x0003e8000c101904 */
[----:B------:R-:W2:Y:S04]  /*04b0*/  LDG.E R8, desc[UR4][R8.64] ;  /* 0x0000000408087981 */ /* 0x000ea8000c1e1900 */
[----:B------:R-:W2:Y:S01]  /*04c0*/  LDG.E R23, desc[UR4][R14.64] ;  /* 0x000000040e177981 */ /* 0x000ea2000c1e1900 */
[----:B------:R-:W-:-:S05]  /*04d0*/  IADD3 R21, PT, PT, R21, R0, RZ ;  /* 0x0000000015157210 */ /* 0x000fca0007ffe0ff */
[----:B------:R-:W-:-:S04]  /*04e0*/  IMAD.WIDE.U32 R6, R21, 0x4, R6 ;  /* 0x0000000415067825 */ /* 0x000fc800078e0006 */
[----:B------:R-:W-:-:S04]  /*04f0*/  IMAD.WIDE.U32 R4, R21, 0x4, R4 ;  /* 0x0000000415047825 */ /* 0x000fc800078e0004 */
[----:B--2---:R-:W-:-:S05]  /*0500*/  FADD R23, R8, R23 ;  /* 0x0000001708177221 */ /* 0x004fca0000000000 */
[----:B------:R1:W-:Y:S04]  /*0510*/  STG.E desc[UR4][R14.64], R23 ;  /* 0x000000170e007986 */ /* 0x0003e8000c101904 */
[----:B------:R-:W0:Y:S04]  /*0520*/  LDG.E R6, desc[UR4][R6.64] ;  /* 0x0000000406067981 */ /* 0x000e28000c1e1900 */
[----:B------:R-:W0:Y:S02]  /*0530*/  LDG.E R3, desc[UR4][R4.64] ;  /* 0x0000000404037981 */ /* 0x000e24000c1e1900 */
[----:B0-----:R-:W-:Y:S01]  /*0540*/  FADD R11, R6, R3 ;  /* 0x00000003060b7221 */ /* 0x001fe20000000000 */
[----:B------:R-:W-:-:S04]  /*0550*/  IADD3 R3, PT, PT, R21, R0, RZ ;  /* 0x0000000015037210 */ /* 0x000fc80007ffe0ff */
[----:B------:R1:W-:Y:S01]  /*0560*/  STG.E desc[UR4][R4.64], R11 ;  /* 0x0000000b04007986 */ /* 0x0003e2000c101904 */
[----:B------:R-:W-:-:S13]  /*0570*/  ISETP.GE.AND P0, PT, R3, UR6, PT ;  /* 0x0000000603007c0c */ /* 0x000fda000bf06270 */
[----:B-1----:R-:W-:Y:S05]  /*0580*/  @!P0 BRA `(.L_x_3) ;  /* 0xfffffffc00808947 */ /* 0x002fea000383ffff */
[----:B------:R-:W-:Y:S05]  /*0590*/  EXIT ;  /* 0x000000000000794d */ /* 0x000fea0003800000 */
.L_x_4:
[----:B------:R-:W-:-:S00]  /*05a0*/  BRA `(.L_x_4) ;  /* 0xfffffffc00fc7947 */ /* 0x000fc0000383ffff */
[----:B------:R-:W-:-:S00]  /*05b0*/  NOP ;  /* 0x0000000000007918 */ /* 0x000fc00000000000 */
        /* <DEDUP_REMOVED lines=12> */
.L_x_10:


//--------------------- .text._Z3addiPfS_         --------------------------
	.section	.text._Z3addiPfS_,"ax",@progbits
	.align	128
        .global         _Z3addiPfS_
        .type           _Z3addiPfS_,@function
        .size           _Z3addiPfS_,(.L_x_11 - _Z3addiPfS_)
        .other          _Z3addiPfS_,@"STO_CUDA_ENTRY STV_DEFAULT"
_Z3addiPfS_:
.text._Z3addiPfS_:
        /* <DEDUP_REMOVED lines=43> */
.L_x_7:
        /* <DEDUP_REMOVED lines=12> */
.L_x_6:
[----:B------:R-:W-:Y:S05]  /*0370*/  BSYNC.RECONVERGENT B0 ;  /* 0x0000000000007941 */ /* 0x000fea0003800200 */
.L_x_5:
[----:B------:R-:W-:Y:S05]  /*0380*/  @!P0 EXIT ;  /* 0x000000000000894d */ /* 0x000fea0003800000 */
.L_x_8:
        /* <DEDUP_REMOVED lines=33> */
.L_x_9:
        /* <DEDUP_REMOVED lines=14> */
.L_x_11:


//--------------------- .nv.shared.reserved.0     --------------------------
	.section	.nv.shared.reserved.0,"aw",@nobits
	.weak		__nv_reservedSMEM_offset_0_alias
	.size		__nv_reservedSMEM_offset_0_alias, 0, 64
	.other		__nv_reservedSMEM_offset_0_alias,@"STO_CUDA_RESERVED_SHARED STV_DEFAULT"
__nv_reservedSMEM_offset_0_alias:
	.zero		0
	.zero		64


//--------------------- .nv.constant0._Z7vec_addiPfS_ --------------------------
	.section	.nv.constant0._Z7vec_addiPfS_,"a",@progbits
	.sectionflags	@""
	.align	4
.nv.constant0._Z7vec_addiPfS_:
	.zero		920


//--------------------- .nv.constant0._Z3addiPfS_ --------------------------
	.section	.nv.constant0._Z3addiPfS_,"a",@progbits
	.sectionflags	@""
	.align	4
.nv.constant0._Z3addiPfS_:
	.zero		920


//--------------------- SYMBOLS --------------------------

	.type		.nv.reservedSmem.offset0,@object
	.size		.nv.reservedSmem.offset0,0x4
